	.headerflags	@"EF_CUDA_TEXMODE_UNIFIED EF_CUDA_64BIT_ADDRESS EF_CUDA_ACCELERATORS EF_CUDA_SM90 EF_CUDA_VIRTUAL_SM(EF_CUDA_SM90)"
	.elftype	@"ET_EXEC"


//--------------------- .nv.info                  --------------------------
	.section	.nv.info,"",@"SHT_CUDA_INFO"
	.align	4


	//----- nvinfo : EIATTR_REGCOUNT
	.align		4
        /*0000*/ 	.byte	0x04, 0x2f
        /*0002*/ 	.short	(.L_1 - .L_0)
	.align		4
.L_0:
        /*0004*/ 	.word	index@(triton_poi_fused_cat_58)
        /*0008*/ 	.word	0x00000020


	//----- nvinfo : EIATTR_MIN_STACK_SIZE
	.align		4
.L_1:
        /*000c*/ 	.byte	0x04, 0x12
        /*000e*/ 	.short	(.L_3 - .L_2)
	.align		4
.L_2:
        /*0010*/ 	.word	index@(triton_poi_fused_cat_58)
        /*0014*/ 	.word	0x00000000


	//----- nvinfo : EIATTR_FRAME_SIZE
	.align		4
.L_3:
        /*0018*/ 	.byte	0x04, 0x11
        /*001a*/ 	.short	(.L_5 - .L_4)
	.align		4
.L_4:
        /*001c*/ 	.word	index@(triton_poi_fused_cat_58)
        /*0020*/ 	.word	0x00000000


	//----- nvinfo : EIATTR_MIN_STACK_SIZE
	.align		4
.L_5:
        /*0024*/ 	.byte	0x04, 0x12
        /*0026*/ 	.short	(.L_7 - .L_6)
	.align		4
.L_6:
        /*0028*/ 	.word	index@(triton_poi_fused_cat_58)
        /*002c*/ 	.word	0x00000000
.L_7:


//--------------------- .nv.info.triton_poi_fused_cat_58 --------------------------
	.section	.nv.info.triton_poi_fused_cat_58,"",@"SHT_CUDA_INFO"
	.sectionflags	@""
	.align	4


	//----- nvinfo : EIATTR_CUDA_API_VERSION
	.align		4
        /*0000*/ 	.byte	0x04, 0x37
        /*0002*/ 	.short	(.L_9 - .L_8)
.L_8:
        /*0004*/ 	.word	0x0000007c


	//----- nvinfo : EIATTR_KPARAM_INFO
	.align		4
.L_9:
        /*0008*/ 	.byte	0x04, 0x17
        /*000a*/ 	.short	(.L_11 - .L_10)
.L_10:
        /*000c*/ 	.word	0x00000000
        /*0010*/ 	.short	0x0009
        /*0012*/ 	.short	0x0048
        /*0014*/ 	.byte	0x00, 0xf0, 0x11, 0x00


	//----- nvinfo : EIATTR_KPARAM_INFO
	.align		4
.L_11:
        /*0018*/ 	.byte	0x04, 0x17
        /*001a*/ 	.short	(.L_13 - .L_12)
.L_12:
        /*001c*/ 	.word	0x00000000
        /*0020*/ 	.short	0x0008
        /*0022*/ 	.short	0x0040
        /*0024*/ 	.byte	0x00, 0xf4, 0x21, 0x00


	//----- nvinfo : EIATTR_KPARAM_INFO
	.align		4
.L_13:
        /*0028*/ 	.byte	0x04, 0x17
        /*002a*/ 	.short	(.L_15 - .L_14)
.L_14:
        /*002c*/ 	.word	0x00000000
        /*0030*/ 	.short	0x0007
        /*0032*/ 	.short	0x0038
        /*0034*/ 	.byte	0x00, 0xf4, 0x21, 0x00


	//----- nvinfo : EIATTR_KPARAM_INFO
	.align		4
.L_15:
        /*0038*/ 	.byte	0x04, 0x17
        /*003a*/ 	.short	(.L_17 - .L_16)
.L_16:
        /*003c*/ 	.word	0x00000000
        /*0040*/ 	.short	0x0006
        /*0042*/ 	.short	0x0030
        /*0044*/ 	.byte	0x00, 0xf4, 0x21, 0x00


	//----- nvinfo : EIATTR_KPARAM_INFO
	.align		4
.L_17:
        /*0048*/ 	.byte	0x04, 0x17
        /*004a*/ 	.short	(.L_19 - .L_18)
.L_18:
        /*004c*/ 	.word	0x00000000
        /*0050*/ 	.short	0x0005
        /*0052*/ 	.short	0x0028
        /*0054*/ 	.byte	0x00, 0xf4, 0x21, 0x00


	//----- nvinfo : EIATTR_KPARAM_INFO
	.align		4
.L_19:
        /*0058*/ 	.byte	0x04, 0x17
        /*005a*/ 	.short	(.L_21 - .L_20)
.L_20:
        /*005c*/ 	.word	0x00000000
        /*0060*/ 	.short	0x0004
        /*0062*/ 	.short	0x0020
        /*0064*/ 	.byte	0x00, 0xf4, 0x21, 0x00


	//----- nvinfo : EIATTR_KPARAM_INFO
	.align		4
.L_21:
        /*0068*/ 	.byte	0x04, 0x17
        /*006a*/ 	.short	(.L_23 - .L_22)
.L_22:
        /*006c*/ 	.word	0x00000000
        /*0070*/ 	.short	0x0003
        /*0072*/ 	.short	0x0018
        /*0074*/ 	.byte	0x00, 0xf4, 0x21, 0x00


	//----- nvinfo : EIATTR_KPARAM_INFO
	.align		4
.L_23:
        /*0078*/ 	.byte	0x04, 0x17
        /*007a*/ 	.short	(.L_25 - .L_24)
.L_24:
        /*007c*/ 	.word	0x00000000
        /*0080*/ 	.short	0x0002
        /*0082*/ 	.short	0x0010
        /*0084*/ 	.byte	0x00, 0xf4, 0x21, 0x00


	//----- nvinfo : EIATTR_KPARAM_INFO
	.align		4
.L_25:
        /*0088*/ 	.byte	0x04, 0x17
        /*008a*/ 	.short	(.L_27 - .L_26)
.L_26:
        /*008c*/ 	.word	0x00000000
        /*0090*/ 	.short	0x0001
        /*0092*/ 	.short	0x0008
        /*0094*/ 	.byte	0x00, 0xf4, 0x21, 0x00


	//----- nvinfo : EIATTR_KPARAM_INFO
	.align		4
.L_27:
        /*0098*/ 	.byte	0x04, 0x17
        /*009a*/ 	.short	(.L_29 - .L_28)
.L_28:
        /*009c*/ 	.word	0x00000000
        /*00a0*/ 	.short	0x0000
        /*00a2*/ 	.short	0x0000
        /*00a4*/ 	.byte	0x00, 0xf4, 0x21, 0x00


	//----- nvinfo : EIATTR_SPARSE_MMA_MASK
	.align		4
.L_29:
        /*00a8*/ 	.byte	0x03, 0x50
        /*00aa*/ 	.short	0x0000


	//----- nvinfo : EIATTR_MAXREG_COUNT
	.align		4
        /*00ac*/ 	.byte	0x03, 0x1b
        /*00ae*/ 	.short	0x00ff


	//----- nvinfo : EIATTR_EXIT_INSTR_OFFSETS
	.align		4
        /*00b0*/ 	.byte	0x04, 0x1c
        /*00b2*/ 	.short	(.L_31 - .L_30)


	//   ....[0]....
.L_30:
        /*00b4*/ 	.word	0x000006f0


	//   ....[1]....
        /*00b8*/ 	.word	0x00000710


	//----- nvinfo : EIATTR_REQNTID
	.align		4
.L_31:
        /*00bc*/ 	.byte	0x04, 0x10
        /*00be*/ 	.short	(.L_33 - .L_32)
.L_32:
        /*00c0*/ 	.word	0x00000080
        /*00c4*/ 	.word	0x00000001
        /*00c8*/ 	.word	0x00000001


	//----- nvinfo : EIATTR_CBANK_PARAM_SIZE
	.align		4
.L_33:
        /*00cc*/ 	.byte	0x03, 0x19
        /*00ce*/ 	.short	0x004c


	//----- nvinfo : EIATTR_PARAM_CBANK
	.align		4
        /*00d0*/ 	.byte	0x04, 0x0a
        /*00d2*/ 	.short	(.L_35 - .L_34)
	.align		4
.L_34:
        /*00d4*/ 	.word	index@(.nv.constant0.triton_poi_fused_cat_58)
        /*00d8*/ 	.short	0x0210
        /*00da*/ 	.short	0x004c


	//----- nvinfo : EIATTR_SW_WAR
	.align		4
.L_35:
        /*00dc*/ 	.byte	0x04, 0x36
        /*00de*/ 	.short	(.L_37 - .L_36)
.L_36:
        /*00e0*/ 	.word	0x00000008
.L_37:


//--------------------- .nv.callgraph             --------------------------
	.section	.nv.callgraph,"",@"SHT_CUDA_CALLGRAPH"
	.align	4
	.sectionentsize	8
	.align		4
        /*0000*/ 	.word	0x00000000
	.align		4
        /*0004*/ 	.word	0xffffffff
	.align		4
        /*0008*/ 	.word	0x00000000
	.align		4
        /*000c*/ 	.word	0xfffffffe
	.align		4
        /*0010*/ 	.word	0x00000000
	.align		4
        /*0014*/ 	.word	0xfffffffd
	.align		4
        /*0018*/ 	.word	0x00000000
	.align		4
        /*001c*/ 	.word	0xfffffffc


//--------------------- .text.triton_poi_fused_cat_58 --------------------------
	.section	.text.triton_poi_fused_cat_58,"ax",@progbits
	.align	128
        .global         triton_poi_fused_cat_58
        .type           triton_poi_fused_cat_58,@function
        .size           triton_poi_fused_cat_58,(.L_x_1 - triton_poi_fused_cat_58)
        .other          triton_poi_fused_cat_58,@"STO_CUDA_ENTRY STV_DEFAULT"
triton_poi_fused_cat_58:
.text.triton_poi_fused_cat_58:
[----:B------:R-:W0:Y:S01]  /*0000*/  LDC R1, c[0x0][0x28] ;  /* 0x00000a00ff017b82 */ /* 0x000e220000000800 */
[----:B------:R-:W1:Y:S01]  /*0010*/  S2R R0, SR_TID.X ;  /* 0x0000000000007919 */ /* 0x000e620000002100 */
[----:B------:R-:W-:Y:S01]  /*0020*/  ULDC.64 UR4, c[0x0][0x220] ;  /* 0x0000880000047ab9 */ /* 0x000fe20000000a00 */
[----:B------:R-:W-:Y:S02]  /*0030*/  CS2R R22, SRZ ;  /* 0x0000000000167805 */ /* 0x000fe4000001ff00 */
[----:B------:R-:W-:Y:S01]  /*0040*/  CS2R R10, SRZ ;  /* 0x00000000000a7805 */ /* 0x000fe2000001ff00 */
[----:B------:R-:W2:Y:S02]  /*0050*/  S2R R21, SR_CTAID.X ;  /* 0x0000000000157919 */ /* 0x000ea40000002500 */
[----:B------:R-:W3:Y:S01]  /*0060*/  LDC.64 R28, c[0x0][0x210] ;  /* 0x00008400ff1c7b82 */ /* 0x000ee20000000a00 */
[----:B------:R-:W-:Y:S01]  /*0070*/  ULDC.64 UR6, c[0x0][0x230] ;  /* 0x00008c0000067ab9 */ /* 0x000fe20000000a00 */
[----:B------:R-:W-:-:S06]  /*0080*/  ULDC.64 UR8, c[0x0][0x240] ;  /* 0x0000900000087ab9 */ /* 0x000fcc0000000a00 */
[----:B------:R-:W4:Y:S08]  /*0090*/  LDC.64 R18, c[0x0][0x238] ;  /* 0x00008e00ff127b82 */ /* 0x000f300000000a00 */
[----:B------:R-:W5:Y:S08]  /*00a0*/  LDC.64 R16, c[0x0][0x218] ;  /* 0x00008600ff107b82 */ /* 0x000f700000000a00 */
[----:B------:R-:W3:Y:S01]  /*00b0*/  LDC.64 R8, c[0x0][0x248] ;  /* 0x00009200ff087b82 */ /* 0x000ee20000000a00 */
[----:B-1----:R-:W-:-:S05]  /*00c0*/  IMAD.SHL.U32 R0, R0, 0x2, RZ ;  /* 0x0000000200007824 */ /* 0x002fca00078e00ff */
[----:B------:R-:W-:-:S05]  /*00d0*/  LOP3.LUT R0, R0, 0xfe, RZ, 0xc0, !PT ;  /* 0x000000fe00007812 */ /* 0x000fca00078ec0ff */
[----:B--2---:R-:W-:-:S04]  /*00e0*/  IMAD R21, R21, 0x100, R0 ;  /* 0x0000010015157824 */ /* 0x004fc800078e0200 */
[----:B------:R-:W-:-:S05]  /*00f0*/  IMAD.HI R0, R21, 0x3e0f83e1, RZ ;  /* 0x3e0f83e115007827 */ /* 0x000fca00078e02ff */
[----:B------:R-:W-:-:S04]  /*0100*/  SHF.R.U32.HI R3, RZ, 0x1f, R0 ;  /* 0x0000001fff037819 */ /* 0x000fc80000011600 */
[----:B------:R-:W-:Y:S02]  /*0110*/  LEA.HI.SX32 R0, R0, R3, 0x19 ;  /* 0x0000000300007211 */ /* 0x000fe400078fcaff */
[----:B------:R-:W1:Y:S03]  /*0120*/  LDC.64 R2, c[0x0][0x228] ;  /* 0x00008a00ff027b82 */ /* 0x000e660000000a00 */
[C---:B------:R-:W-:Y:S02]  /*0130*/  IMAD R27, R0.reuse, -0x210, R21 ;  /* 0xfffffdf0001b7824 */ /* 0x040fe400078e0215 */
[----:B------:R-:W-:Y:S02]  /*0140*/  IMAD R4, R0, 0x120, RZ ;  /* 0x0000012000047824 */ /* 0x000fe400078e02ff */
[----:B------:R-:W-:Y:S01]  /*0150*/  VIADD R5, R27, 0xffffff90 ;  /* 0xffffff901b057836 */ /* 0x000fe20000000000 */
[----:B------:R-:W-:-:S04]  /*0160*/  SHF.R.S32.HI R7, RZ, 0x1f, R27 ;  /* 0x0000001fff077819 */ /* 0x000fc8000001141b */
[----:B------:R-:W-:Y:S02]  /*0170*/  ISETP.GE.U32.AND P0, PT, R5, 0x120, PT ;  /* 0x000001200500780c */ /* 0x000fe40003f06070 */
[----:B------:R-:W-:Y:S02]  /*0180*/  IADD3 R5, P1, R27, R4, RZ ;  /* 0x000000041b057210 */ /* 0x000fe40007f3e0ff */
[----:B------:R-:W-:Y:S02]  /*0190*/  ISETP.LT.AND P3, PT, R21, 0x8400, !P0 ;  /* 0x000084001500780c */ /* 0x000fe40004761270 */
[----:B------:R-:W-:Y:S02]  /*01a0*/  LEA.HI.X.SX32 R6, R4, R7, 0x1, P1 ;  /* 0x0000000704067211 */ /* 0x000fe400008f0eff */
[----:B------:R-:W-:-:S04]  /*01b0*/  LEA R4, P1, R5, UR4, 0x2 ;  /* 0x0000000405047c11 */ /* 0x000fc8000f8210ff */
[----:B------:R-:W-:Y:S01]  /*01c0*/  LEA.HI.X R5, R5, UR5, R6, 0x2, P1 ;  /* 0x0000000505057c11 */ /* 0x000fe200088f1406 */
[----:B-1----:R-:W-:Y:S01]  /*01d0*/  IMAD.WIDE R2, R27, 0x4, R2 ;  /* 0x000000041b027825 */ /* 0x002fe200078e0202 */
[----:B------:R-:W-:-:S03]  /*01e0*/  ULDC.64 UR4, c[0x0][0x208] ;  /* 0x0000820000047ab9 */ /* 0x000fc60000000a00 */
[----:B------:R-:W2:Y:S04]  /*01f0*/  @P3 LDG.E.EL.64 R22, desc[UR4][R4.64+-0x1c0] ;  /* 0xfffe400404163981 */ /* 0x000ea8000c2e1b00 */
[----:B------:R1:W2:Y:S01]  /*0200*/  @P3 LDG.E.EL.64 R10, desc[UR4][R2.64+-0x1c0] ;  /* 0xfffe4004020a3981 */ /* 0x0002a2000c2e1b00 */
[----:B------:R-:W-:-:S05]  /*0210*/  IMAD.SHL.U32 R6, R0, 0x40, RZ ;  /* 0x0000004000067824 */ /* 0x000fca00078e00ff */
[----:B------:R-:W-:Y:S01]  /*0220*/  IADD3 R12, P1, R27, R6, RZ ;  /* 0x000000061b0c7210 */ /* 0x000fe20007f3e0ff */
[----:B01----:R-:W-:-:S03]  /*0230*/  IMAD R3, R0, 0x70, R27 ;  /* 0x0000007000037824 */ /* 0x003fc600078e021b */
[----:B------:R-:W-:Y:S01]  /*0240*/  LEA.HI.X.SX32 R7, R6, R7, 0x1, P1 ;  /* 0x0000000706077211 */ /* 0x000fe200008f0eff */
[C---:B------:R-:W-:Y:S01]  /*0250*/  IMAD.SHL.U32 R4, R12.reuse, 0x4, RZ ;  /* 0x000000040c047824 */ /* 0x040fe200078e00ff */
[C---:B------:R-:W-:Y:S01]  /*0260*/  ISETP.GE.AND P1, PT, R27.reuse, 0x70, PT ;  /* 0x000000701b00780c */ /* 0x040fe20003f26270 */
[----:B------:R-:W-:Y:S01]  /*0270*/  VIADD R0, R27, 0xfffffe70 ;  /* 0xfffffe701b007836 */ /* 0x000fe20000000000 */
[----:B------:R-:W-:Y:S01]  /*0280*/  SHF.L.U64.HI R2, R12, 0x2, R7 ;  /* 0x000000020c027819 */ /* 0x000fe20000010207 */
[----:B---3--:R-:W-:Y:S01]  /*0290*/  IMAD.WIDE R28, R3, 0x4, R28 ;  /* 0x00000004031c7825 */ /* 0x008fe200078e021c */
[----:B------:R-:W-:Y:S02]  /*02a0*/  IADD3 R6, P4, R4, UR6, RZ ;  /* 0x0000000604067c10 */ /* 0x000fe4000ff9e0ff */
[----:B------:R-:W-:Y:S02]  /*02b0*/  ISETP.GE.U32.AND P2, PT, R0, 0x40, PT ;  /* 0x000000400000780c */ /* 0x000fe40003f46070 */
[----:B------:R-:W-:-:S02]  /*02c0*/  IADD3.X R7, R2, UR7, RZ, P4, !PT ;  /* 0x0000000702077c10 */ /* 0x000fc4000a7fe4ff */
[C---:B------:R-:W-:Y:S02]  /*02d0*/  ISETP.LT.AND P6, PT, R21.reuse, 0x8400, !P1 ;  /* 0x000084001500780c */ /* 0x040fe40004fc1270 */
[----:B------:R-:W-:Y:S02]  /*02e0*/  ISETP.LT.AND P4, PT, R21, 0x8400, !P2 ;  /* 0x000084001500780c */ /* 0x000fe40005781270 */
[----:B------:R-:W-:Y:S02]  /*02f0*/  IADD3 R4, P5, R4, UR8, RZ ;  /* 0x0000000804047c10 */ /* 0x000fe4000ffbe0ff */
[----:B------:R-:W-:Y:S02]  /*0300*/  CS2R R12, SRZ ;  /* 0x00000000000c7805 */ /* 0x000fe4000001ff00 */
[----:B------:R-:W-:Y:S02]  /*0310*/  CS2R R14, SRZ ;  /* 0x00000000000e7805 */ /* 0x000fe4000001ff00 */
[----:B------:R-:W-:-:S02]  /*0320*/  IADD3.X R5, R2, UR9, RZ, P5, !PT ;  /* 0x0000000902057c10 */ /* 0x000fc4000affe4ff */
[----:B------:R-:W-:Y:S01]  /*0330*/  CS2R R2, SRZ ;  /* 0x0000000000027805 */ /* 0x000fe2000001ff00 */
[----:B----4-:R-:W-:-:S04]  /*0340*/  IMAD.WIDE R18, R27, 0x4, R18 ;  /* 0x000000041b127825 */ /* 0x010fc800078e0212 */
[C---:B-----5:R-:W-:Y:S01]  /*0350*/  IMAD.WIDE R16, R27.reuse, 0x4, R16 ;  /* 0x000000041b107825 */ /* 0x060fe200078e0210 */
[----:B------:R0:W3:Y:S03]  /*0360*/  @P6 LDG.E.EL.64 R2, desc[UR4][R28.64] ;  /* 0x000000041c026981 */ /* 0x0000e6000c2e1b00 */
[----:B------:R-:W-:Y:S01]  /*0370*/  IMAD.WIDE R8, R27, 0x4, R8 ;  /* 0x000000041b087825 */ /* 0x000fe200078e0208 */
[----:B------:R-:W4:Y:S04]  /*0380*/  @P4 LDG.E.EL.64 R12, desc[UR4][R18.64+-0x640] ;  /* 0xfff9c004120c4981 */ /* 0x000f28000c2e1b00 */
[----:B------:R-:W5:Y:S01]  /*0390*/  @P4 LDG.E.EL.64 R14, desc[UR4][R6.64+-0x640] ;  /* 0xfff9c004060e4981 */ /* 0x000f62000c2e1b00 */
[----:B0-----:R-:W-:-:S02]  /*03a0*/  CS2R R28, SRZ ;  /* 0x00000000001c7805 */ /* 0x001fc4000001ff00 */
[----:B--2---:R-:W-:Y:S02]  /*03b0*/  SEL R25, R22, RZ, P3 ;  /* 0x000000ff16197207 */ /* 0x004fe40001800000 */
[----:B------:R-:W-:Y:S02]  /*03c0*/  SEL R23, R23, RZ, P3 ;  /* 0x000000ff17177207 */ /* 0x000fe40001800000 */
[----:B------:R-:W-:Y:S02]  /*03d0*/  SEL R0, R10, RZ, P3 ;  /* 0x000000ff0a007207 */ /* 0x000fe40001800000 */
[----:B------:R-:W-:Y:S02]  /*03e0*/  SEL R20, R11, RZ, P3 ;  /* 0x000000ff0b147207 */ /* 0x000fe40001800000 */
[----:B------:R-:W-:-:S04]  /*03f0*/  ISETP.GT.AND P3, PT, R27, 0x1cf, PT ;  /* 0x000001cf1b00780c */ /* 0x000fc80003f64270 */
[----:B------:R-:W-:Y:S02]  /*0400*/  ISETP.LT.AND P5, PT, R21, 0x8400, P3 ;  /* 0x000084001500780c */ /* 0x000fe40001fa1270 */
[----:B------:R-:W-:Y:S02]  /*0410*/  CS2R R10, SRZ ;  /* 0x00000000000a7805 */ /* 0x000fe4000001ff00 */
[----:B------:R-:W-:-:S04]  /*0420*/  CS2R R26, SRZ ;  /* 0x00000000001a7805 */ /* 0x000fc8000001ff00 */
[----:B------:R-:W2:Y:S05]  /*0430*/  @P6 LDG.E.EL.64 R10, desc[UR4][R16.64] ;  /* 0x00000004100a6981 */ /* 0x000eaa000c2e1b00 */
[----:B------:R0:W2:Y:S04]  /*0440*/  @P5 LDG.E.EL.64 R26, desc[UR4][R4.64+-0x740] ;  /* 0xfff8c004041a5981 */ /* 0x0000a8000c2e1b00 */
[----:B------:R1:W2:Y:S01]  /*0450*/  @P5 LDG.E.EL.64 R28, desc[UR4][R8.64+-0x740] ;  /* 0xfff8c004081c5981 */ /* 0x0002a2000c2e1b00 */
[----:B0-----:R-:W0:Y:S01]  /*0460*/  LDC.64 R4, c[0x0][0x250] ;  /* 0x00009400ff047b82 */ /* 0x001e220000000a00 */
[----:B---3--:R-:W-:-:S02]  /*0470*/  SEL R22, R2, RZ, P6 ;  /* 0x000000ff02167207 */ /* 0x008fc40003000000 */
[----:B----4-:R-:W-:Y:S02]  /*0480*/  SEL R12, R12, RZ, P4 ;  /* 0x000000ff0c0c7207 */ /* 0x010fe40002000000 */
[----:B-----5:R-:W-:Y:S02]  /*0490*/  SEL R14, R14, RZ, P4 ;  /* 0x000000ff0e0e7207 */ /* 0x020fe40002000000 */
[----:B------:R-:W-:-:S03]  /*04a0*/  SEL R6, R3, RZ, P6 ;  /* 0x000000ff03067207 */ /* 0x000fc60003000000 */
[----:B------:R-:W-:Y:S01]  /*04b0*/  FADD R2, R14, R12 ;  /* 0x0000000c0e027221 */ /* 0x000fe20000000000 */
[----:B------:R-:W-:Y:S01]  /*04c0*/  SEL R15, R15, RZ, P4 ;  /* 0x000000ff0f0f7207 */ /* 0x000fe20002000000 */
[----:B0-----:R-:W-:Y:S01]  /*04d0*/  IMAD.WIDE R4, R21, 0x4, R4 ;  /* 0x0000000415047825 */ /* 0x001fe200078e0204 */
[----:B--2---:R-:W-:Y:S02]  /*04e0*/  SEL R7, R10, RZ, P6 ;  /* 0x000000ff0a077207 */ /* 0x004fe40003000000 */
[----:B------:R-:W-:Y:S02]  /*04f0*/  SEL R11, R11, RZ, P6 ;  /* 0x000000ff0b0b7207 */ /* 0x000fe40003000000 */
[----:B------:R-:W-:Y:S02]  /*0500*/  FSETP.GEU.AND P6, PT, R14, -R12, PT ;  /* 0x8000000c0e00720b */ /* 0x000fe40003fce000 */
[----:B-1----:R-:W-:Y:S02]  /*0510*/  SEL R9, R26, RZ, P5 ;  /* 0x000000ff1a097207 */ /* 0x002fe40002800000 */
[----:B------:R-:W-:-:S02]  /*0520*/  SEL R8, R27, RZ, P5 ;  /* 0x000000ff1b087207 */ /* 0x000fc40002800000 */
[----:B------:R-:W-:Y:S02]  /*0530*/  SEL R28, R28, RZ, P5 ;  /* 0x000000ff1c1c7207 */ /* 0x000fe40002800000 */
[----:B------:R-:W-:Y:S02]  /*0540*/  SEL R29, R29, RZ, P5 ;  /* 0x000000ff1d1d7207 */ /* 0x000fe40002800000 */
[----:B------:R-:W-:Y:S02]  /*0550*/  SEL R10, R13, RZ, P4 ;  /* 0x000000ff0d0a7207 */ /* 0x000fe40002000000 */
[----:B------:R-:W-:Y:S02]  /*0560*/  FSEL R2, R2, RZ, P6 ;  /* 0x000000ff02027208 */ /* 0x000fe40003000000 */
[C---:B------:R-:W-:Y:S01]  /*0570*/  FSETP.GEU.AND P5, PT, R8.reuse, -R29, PT ;  /* 0x8000001d0800720b */ /* 0x040fe20003fae000 */
[----:B------:R-:W-:Y:S01]  /*0580*/  FADD R29, R8, R29 ;  /* 0x0000001d081d7221 */ /* 0x000fe20000000000 */
[C---:B------:R-:W-:Y:S01]  /*0590*/  FSETP.GEU.AND P6, PT, R9.reuse, -R28, PT ;  /* 0x8000001c0900720b */ /* 0x040fe20003fce000 */
[----:B------:R-:W-:Y:S01]  /*05a0*/  FADD R28, R9, R28 ;  /* 0x0000001c091c7221 */ /* 0x000fe20000000000 */
[C---:B------:R-:W-:Y:S01]  /*05b0*/  FADD R3, R15.reuse, R10 ;  /* 0x0000000a0f037221 */ /* 0x040fe20000000000 */
[----:B------:R-:W-:-:S02]  /*05c0*/  FSETP.GEU.AND P4, PT, R15, -R10, PT ;  /* 0x8000000a0f00720b */ /* 0x000fc40003f8e000 */
[----:B------:R-:W-:Y:S02]  /*05d0*/  FSEL R29, R29, RZ, P5 ;  /* 0x000000ff1d1d7208 */ /* 0x000fe40002800000 */
[----:B------:R-:W-:Y:S02]  /*05e0*/  FSEL R28, R28, RZ, P6 ;  /* 0x000000ff1c1c7208 */ /* 0x000fe40003000000 */
[----:B------:R-:W-:Y:S02]  /*05f0*/  FSEL R3, R3, RZ, P4 ;  /* 0x000000ff03037208 */ /* 0x000fe40002000000 */
[----:B------:R-:W-:Y:S02]  /*0600*/  @P2 FSEL R2, R28, RZ, P3 ;  /* 0x000000ff1c022208 */ /* 0x000fe40001800000 */
[----:B------:R-:W-:Y:S02]  /*0610*/  @P2 FSEL R3, R29, RZ, P3 ;  /* 0x000000ff1d032208 */ /* 0x000fe40001800000 */
[----:B------:R-:W-:-:S02]  /*0620*/  ISETP.GE.AND P3, PT, R21, 0x8400, PT ;  /* 0x000084001500780c */ /* 0x000fc40003f66270 */
[C---:B------:R-:W-:Y:S01]  /*0630*/  FSETP.GEU.AND P4, PT, R25.reuse, -R0, PT ;  /* 0x800000001900720b */ /* 0x040fe20003f8e000 */
[----:B------:R-:W-:Y:S01]  /*0640*/  FADD R0, R25, R0 ;  /* 0x0000000019007221 */ /* 0x000fe20000000000 */
[C---:B------:R-:W-:Y:S01]  /*0650*/  FSETP.GEU.AND P5, PT, R23.reuse, -R20, PT ;  /* 0x800000141700720b */ /* 0x040fe20003fae000 */
[----:B------:R-:W-:Y:S01]  /*0660*/  FADD R20, R23, R20 ;  /* 0x0000001417147221 */ /* 0x000fe20000000000 */
[C---:B------:R-:W-:Y:S01]  /*0670*/  FSETP.GEU.AND P6, PT, R22.reuse, -R7, PT ;  /* 0x800000071600720b */ /* 0x040fe20003fce000 */
[----:B------:R-:W-:Y:S01]  /*0680*/  FADD R7, R22, R7 ;  /* 0x0000000716077221 */ /* 0x000fe20000000000 */
[C---:B------:R-:W-:Y:S01]  /*0690*/  FSETP.GEU.AND P2, PT, R6.reuse, -R11, PT ;  /* 0x8000000b0600720b */ /* 0x040fe20003f4e000 */
[----:B------:R-:W-:Y:S01]  /*06a0*/  FADD R6, R6, R11 ;  /* 0x0000000b06067221 */ /* 0x000fe20000000000 */
[----:B------:R-:W-:Y:S02]  /*06b0*/  @!P0 FSEL R2, R0, RZ, P4 ;  /* 0x000000ff00028208 */ /* 0x000fe40002000000 */
[----:B------:R-:W-:-:S02]  /*06c0*/  @!P0 FSEL R3, R20, RZ, P5 ;  /* 0x000000ff14038208 */ /* 0x000fc40002800000 */
[----:B------:R-:W-:Y:S02]  /*06d0*/  @!P1 FSEL R2, R7, RZ, P6 ;  /* 0x000000ff07029208 */ /* 0x000fe40003000000 */
[----:B------:R-:W-:Y:S01]  /*06e0*/  @!P1 FSEL R3, R6, RZ, P2 ;  /* 0x000000ff06039208 */ /* 0x000fe20001000000 */
[----:B------:R-:W-:Y:S06]  /*06f0*/  @P3 EXIT ;  /* 0x000000000000394d */ /* 0x000fec0003800000 */
[----:B------:R-:W-:Y:S01]  /*0700*/  STG.E.64 desc[UR4][R4.64], R2 ;  /* 0x0000000204007986 */ /* 0x000fe2000c101b04 */
[----:B------:R-:W-:Y:S05]  /*0710*/  EXIT ;  /* 0x000000000000794d */ /* 0x000fea0003800000 */
.L_x_0:
[----:B------:R-:W-:-:S00]  /*0720*/  BRA `(.L_x_0) ;  /* 0xfffffffc00fc7947 */ /* 0x000fc0000383ffff */
[----:B------:R-:W-:-:S00]  /*0730*/  NOP ;  /* 0x0000000000007918 */ /* 0x000fc00000000000 */
        /* <DEDUP_REMOVED lines=12> */
.L_x_1:


//--------------------- .nv.constant0.triton_poi_fused_cat_58 --------------------------
	.section	.nv.constant0.triton_poi_fused_cat_58,"a",@progbits
	.sectionflags	@""
	.align	4
.nv.constant0.triton_poi_fused_cat_58:
	.zero		604
